//
// Generated by NVIDIA NVVM Compiler
//
// Compiler Build ID: CL-36424714
// Cuda compilation tools, release 13.0, V13.0.88
// Based on NVVM 20.0.0
//

.version 9.0
.target sm_100
.address_size 64

	// .globl	_Z17reduceBlksKernel1PiiS_

.visible .entry _Z17reduceBlksKernel1PiiS_(
	.param .u64 .ptr .align 1 _Z17reduceBlksKernel1PiiS__param_0,
	.param .u32 _Z17reduceBlksKernel1PiiS__param_1,
	.param .u64 .ptr .align 1 _Z17reduceBlksKernel1PiiS__param_2
)
{


	ret;

}
	// .globl	_Z17reduceBlksKernel2PiiS_
.visible .entry _Z17reduceBlksKernel2PiiS_(
	.param .u64 .ptr .align 1 _Z17reduceBlksKernel2PiiS__param_0,
	.param .u32 _Z17reduceBlksKernel2PiiS__param_1,
	.param .u64 .ptr .align 1 _Z17reduceBlksKernel2PiiS__param_2
)
{


	ret;

}
	// .globl	_Z17reduceBlksKernel3PiiS_
.visible .entry _Z17reduceBlksKernel3PiiS_(
	.param .u64 .ptr .align 1 _Z17reduceBlksKernel3PiiS__param_0,
	.param .u32 _Z17reduceBlksKernel3PiiS__param_1,
	.param .u64 .ptr .align 1 _Z17reduceBlksKernel3PiiS__param_2
)
{


	ret;

}


// ===== COMPILED SASS (sm_100) =====

	.target	sm_100

	.elftype	@"ET_EXEC"


//--------------------- .note.nv.tkinfo           --------------------------
	.section	.note.nv.tkinfo,"",@"SHT_NOTE"
	.sectionflags	@"SHF_NOTE_NV_TKINFO"
	.tkinfo
        /*0018*/ 	.word	0x00000002
        /*0030*/ 	.string	""
        /*0030*/ 	.string	"ptxas"
        /*0030*/ 	.string	"Cuda compilation tools, release 13.0, V13.0.88"
        /*0030*/ 	.string	"Build cuda_13.0.r13.0/compiler.36424714_0"
        /*0030*/ 	.string	"-arch sm_100 -m 64 "



//--------------------- .note.nv.cuinfo           --------------------------
	.section	.note.nv.cuinfo,"",@"SHT_NOTE"
	.sectionflags	@"SHF_NOTE_NV_CUINFO"
        /*0018*/ 	.short	0x0002
        /*001a*/ 	.short	0x0064
        /*001c*/ 	.short	0x0082
	.zero		2


//--------------------- .nv.info                  --------------------------
	.section	.nv.info,"",@"SHT_CUDA_INFO"
	.align	4


	//----- nvinfo : EIATTR_REGCOUNT
	.align		4
        /*0000*/ 	.byte	0x04, 0x2f
        /*0002*/ 	.short	(.L_1 - .L_0)
	.align		4
.L_0:
        /*0004*/ 	.word	index@(_Z17reduceBlksKernel1PiiS_)
        /*0008*/ 	.word	0x00000004


	//----- nvinfo : EIATTR_FRAME_SIZE
	.align		4
.L_1:
        /*000c*/ 	.byte	0x04, 0x11
        /*000e*/ 	.short	(.L_3 - .L_2)
	.align		4
.L_2:
        /*0010*/ 	.word	index@(_Z17reduceBlksKernel1PiiS_)
        /*0014*/ 	.word	0x00000000


	//----- nvinfo : EIATTR_REGCOUNT
	.align		4
.L_3:
        /*0018*/ 	.byte	0x04, 0x2f
        /*001a*/ 	.short	(.L_5 - .L_4)
	.align		4
.L_4:
        /*001c*/ 	.word	index@(_Z17reduceBlksKernel2PiiS_)
        /*0020*/ 	.word	0x00000004


	//----- nvinfo : EIATTR_FRAME_SIZE
	.align		4
.L_5:
        /*0024*/ 	.byte	0x04, 0x11
        /*0026*/ 	.short	(.L_7 - .L_6)
	.align		4
.L_6:
        /*0028*/ 	.word	index@(_Z17reduceBlksKernel2PiiS_)
        /*002c*/ 	.word	0x00000000


	//----- nvinfo : EIATTR_REGCOUNT
	.align		4
.L_7:
        /*0030*/ 	.byte	0x04, 0x2f
        /*0032*/ 	.short	(.L_9 - .L_8)
	.align		4
.L_8:
        /*0034*/ 	.word	index@(_Z17reduceBlksKernel3PiiS_)
        /*0038*/ 	.word	0x00000004


	//----- nvinfo : EIATTR_FRAME_SIZE
	.align		4
.L_9:
        /*003c*/ 	.byte	0x04, 0x11
        /*003e*/ 	.short	(.L_11 - .L_10)
	.align		4
.L_10:
        /*0040*/ 	.word	index@(_Z17reduceBlksKernel3PiiS_)
        /*0044*/ 	.word	0x00000000


	//----- nvinfo : EIATTR_MIN_STACK_SIZE
	.align		4
.L_11:
        /*0048*/ 	.byte	0x04, 0x12
        /*004a*/ 	.short	(.L_13 - .L_12)
	.align		4
.L_12:
        /*004c*/ 	.word	index@(_Z17reduceBlksKernel3PiiS_)
        /*0050*/ 	.word	0x00000000


	//----- nvinfo : EIATTR_MIN_STACK_SIZE
	.align		4
.L_13:
        /*0054*/ 	.byte	0x04, 0x12
        /*0056*/ 	.short	(.L_15 - .L_14)
	.align		4
.L_14:
        /*0058*/ 	.word	index@(_Z17reduceBlksKernel2PiiS_)
        /*005c*/ 	.word	0x00000000


	//----- nvinfo : EIATTR_MIN_STACK_SIZE
	.align		4
.L_15:
        /*0060*/ 	.byte	0x04, 0x12
        /*0062*/ 	.short	(.L_17 - .L_16)
	.align		4
.L_16:
        /*0064*/ 	.word	index@(_Z17reduceBlksKernel1PiiS_)
        /*0068*/ 	.word	0x00000000
.L_17:


//--------------------- .nv.compat                --------------------------
	.section	.nv.compat,"",@"SHT_CUDA_COMPAT_INFO"
	.align	4
        /*0000*/ 	.byte	0x02, 0x09, 0x00, 0x00, 0x02, 0x02, 0x01, 0x00, 0x02, 0x05, 0x05, 0x00, 0x03, 0x07, 0x01, 0x01
        /*0010*/ 	.byte	0x02, 0x03, 0x00, 0x00, 0x02, 0x06, 0x01, 0x00, 0x04, 0x0b, 0x08, 0x00, 0x09, 0x00, 0x00, 0x00
        /*0020*/ 	.byte	0x00, 0x00, 0x00, 0x00


//--------------------- .nv.info._Z17reduceBlksKernel3PiiS_ --------------------------
	.section	.nv.info._Z17reduceBlksKernel3PiiS_,"",@"SHT_CUDA_INFO"
	.sectionflags	@""
	.align	4


	//----- nvinfo : EIATTR_CUDA_API_VERSION
	.align		4
        /*0000*/ 	.byte	0x04, 0x37
        /*0002*/ 	.short	(.L_19 - .L_18)
.L_18:
        /*0004*/ 	.word	0x00000082


	//----- nvinfo : EIATTR_KPARAM_INFO
	.align		4
.L_19:
        /*0008*/ 	.byte	0x04, 0x17
        /*000a*/ 	.short	(.L_21 - .L_20)
.L_20:
        /*000c*/ 	.word	0x00000000
        /*0010*/ 	.short	0x0002
        /*0012*/ 	.short	0x0010
        /*0014*/ 	.byte	0x00, 0xf5, 0x21, 0x00


	//----- nvinfo : EIATTR_KPARAM_INFO
	.align		4
.L_21:
        /*0018*/ 	.byte	0x04, 0x17
        /*001a*/ 	.short	(.L_23 - .L_22)
.L_22:
        /*001c*/ 	.word	0x00000000
        /*0020*/ 	.short	0x0001
        /*0022*/ 	.short	0x0008
        /*0024*/ 	.byte	0x00, 0xf0, 0x11, 0x00


	//----- nvinfo : EIATTR_KPARAM_INFO
	.align		4
.L_23:
        /*0028*/ 	.byte	0x04, 0x17
        /*002a*/ 	.short	(.L_25 - .L_24)
.L_24:
        /*002c*/ 	.word	0x00000000
        /*0030*/ 	.short	0x0000
        /*0032*/ 	.short	0x0000
        /*0034*/ 	.byte	0x00, 0xf5, 0x21, 0x00


	//----- nvinfo : EIATTR_SPARSE_MMA_MASK
	.align		4
.L_25:
        /*0038*/ 	.byte	0x03, 0x50
        /*003a*/ 	.short	0x0000


	//----- nvinfo : EIATTR_MAXREG_COUNT
	.align		4
        /*003c*/ 	.byte	0x03, 0x1b
        /*003e*/ 	.short	0x00ff


	//----- nvinfo : EIATTR_MERCURY_ISA_VERSION
	.align		4
        /*0040*/ 	.byte	0x03, 0x5f
        /*0042*/ 	.short	0x0101


	//----- nvinfo : EIATTR_VRC_CTA_INIT_COUNT
	.align		4
        /*0044*/ 	.byte	0x02, 0x4a
	.zero		1
	.zero		1


	//----- nvinfo : EIATTR_EXIT_INSTR_OFFSETS
	.align		4
        /*0048*/ 	.byte	0x04, 0x1c
        /*004a*/ 	.short	(.L_27 - .L_26)


	//   ....[0]....
.L_26:
        /*004c*/ 	.word	0x00000010


	//----- nvinfo : EIATTR_CBANK_PARAM_SIZE
	.align		4
.L_27:
        /*0050*/ 	.byte	0x03, 0x19
        /*0052*/ 	.short	0x0018


	//----- nvinfo : EIATTR_PARAM_CBANK
	.align		4
        /*0054*/ 	.byte	0x04, 0x0a
        /*0056*/ 	.short	(.L_29 - .L_28)
	.align		4
.L_28:
        /*0058*/ 	.word	index@(.nv.constant0._Z17reduceBlksKernel3PiiS_)
        /*005c*/ 	.short	0x0380
        /*005e*/ 	.short	0x0018


	//----- nvinfo : EIATTR_SW_WAR
	.align		4
.L_29:
        /*0060*/ 	.byte	0x04, 0x36
        /*0062*/ 	.short	(.L_31 - .L_30)
.L_30:
        /*0064*/ 	.word	0x00000008
.L_31:


//--------------------- .nv.info._Z17reduceBlksKernel2PiiS_ --------------------------
	.section	.nv.info._Z17reduceBlksKernel2PiiS_,"",@"SHT_CUDA_INFO"
	.sectionflags	@""
	.align	4


	//----- nvinfo : EIATTR_CUDA_API_VERSION
	.align		4
        /*0000*/ 	.byte	0x04, 0x37
        /*0002*/ 	.short	(.L_33 - .L_32)
.L_32:
        /*0004*/ 	.word	0x00000082


	//----- nvinfo : EIATTR_KPARAM_INFO
	.align		4
.L_33:
        /*0008*/ 	.byte	0x04, 0x17
        /*000a*/ 	.short	(.L_35 - .L_34)
.L_34:
        /*000c*/ 	.word	0x00000000
        /*0010*/ 	.short	0x0002
        /*0012*/ 	.short	0x0010
        /*0014*/ 	.byte	0x00, 0xf5, 0x21, 0x00


	//----- nvinfo : EIATTR_KPARAM_INFO
	.align		4
.L_35:
        /*0018*/ 	.byte	0x04, 0x17
        /*001a*/ 	.short	(.L_37 - .L_36)
.L_36:
        /*001c*/ 	.word	0x00000000
        /*0020*/ 	.short	0x0001
        /*0022*/ 	.short	0x0008
        /*0024*/ 	.byte	0x00, 0xf0, 0x11, 0x00


	//----- nvinfo : EIATTR_KPARAM_INFO
	.align		4
.L_37:
        /*0028*/ 	.byte	0x04, 0x17
        /*002a*/ 	.short	(.L_39 - .L_38)
.L_38:
        /*002c*/ 	.word	0x00000000
        /*0030*/ 	.short	0x0000
        /*0032*/ 	.short	0x0000
        /*0034*/ 	.byte	0x00, 0xf5, 0x21, 0x00


	//----- nvinfo : EIATTR_SPARSE_MMA_MASK
	.align		4
.L_39:
        /*0038*/ 	.byte	0x03, 0x50
        /*003a*/ 	.short	0x0000


	//----- nvinfo : EIATTR_MAXREG_COUNT
	.align		4
        /*003c*/ 	.byte	0x03, 0x1b
        /*003e*/ 	.short	0x00ff


	//----- nvinfo : EIATTR_MERCURY_ISA_VERSION
	.align		4
        /*0040*/ 	.byte	0x03, 0x5f
        /*0042*/ 	.short	0x0101


	//----- nvinfo : EIATTR_VRC_CTA_INIT_COUNT
	.align		4
        /*0044*/ 	.byte	0x02, 0x4a
	.zero		1
	.zero		1


	//----- nvinfo : EIATTR_EXIT_INSTR_OFFSETS
	.align		4
        /*0048*/ 	.byte	0x04, 0x1c
        /*004a*/ 	.short	(.L_41 - .L_40)


	//   ....[0]....
.L_40:
        /*004c*/ 	.word	0x00000010


	//----- nvinfo : EIATTR_CBANK_PARAM_SIZE
	.align		4
.L_41:
        /*0050*/ 	.byte	0x03, 0x19
        /*0052*/ 	.short	0x0018


	//----- nvinfo : EIATTR_PARAM_CBANK
	.align		4
        /*0054*/ 	.byte	0x04, 0x0a
        /*0056*/ 	.short	(.L_43 - .L_42)
	.align		4
.L_42:
        /*0058*/ 	.word	index@(.nv.constant0._Z17reduceBlksKernel2PiiS_)
        /*005c*/ 	.short	0x0380
        /*005e*/ 	.short	0x0018


	//----- nvinfo : EIATTR_SW_WAR
	.align		4
.L_43:
        /*0060*/ 	.byte	0x04, 0x36
        /*0062*/ 	.short	(.L_45 - .L_44)
.L_44:
        /*0064*/ 	.word	0x00000008
.L_45:


//--------------------- .nv.info._Z17reduceBlksKernel1PiiS_ --------------------------
	.section	.nv.info._Z17reduceBlksKernel1PiiS_,"",@"SHT_CUDA_INFO"
	.sectionflags	@""
	.align	4


	//----- nvinfo : EIATTR_CUDA_API_VERSION
	.align		4
        /*0000*/ 	.byte	0x04, 0x37
        /*0002*/ 	.short	(.L_47 - .L_46)
.L_46:
        /*0004*/ 	.word	0x00000082


	//----- nvinfo : EIATTR_KPARAM_INFO
	.align		4
.L_47:
        /*0008*/ 	.byte	0x04, 0x17
        /*000a*/ 	.short	(.L_49 - .L_48)
.L_48:
        /*000c*/ 	.word	0x00000000
        /*0010*/ 	.short	0x0002
        /*0012*/ 	.short	0x0010
        /*0014*/ 	.byte	0x00, 0xf5, 0x21, 0x00


	//----- nvinfo : EIATTR_KPARAM_INFO
	.align		4
.L_49:
        /*0018*/ 	.byte	0x04, 0x17
        /*001a*/ 	.short	(.L_51 - .L_50)
.L_50:
        /*001c*/ 	.word	0x00000000
        /*0020*/ 	.short	0x0001
        /*0022*/ 	.short	0x0008
        /*0024*/ 	.byte	0x00, 0xf0, 0x11, 0x00


	//----- nvinfo : EIATTR_KPARAM_INFO
	.align		4
.L_51:
        /*0028*/ 	.byte	0x04, 0x17
        /*002a*/ 	.short	(.L_53 - .L_52)
.L_52:
        /*002c*/ 	.word	0x00000000
        /*0030*/ 	.short	0x0000
        /*0032*/ 	.short	0x0000
        /*0034*/ 	.byte	0x00, 0xf5, 0x21, 0x00


	//----- nvinfo : EIATTR_SPARSE_MMA_MASK
	.align		4
.L_53:
        /*0038*/ 	.byte	0x03, 0x50
        /*003a*/ 	.short	0x0000


	//----- nvinfo : EIATTR_MAXREG_COUNT
	.align		4
        /*003c*/ 	.byte	0x03, 0x1b
        /*003e*/ 	.short	0x00ff


	//----- nvinfo : EIATTR_MERCURY_ISA_VERSION
	.align		4
        /*0040*/ 	.byte	0x03, 0x5f
        /*0042*/ 	.short	0x0101


	//----- nvinfo : EIATTR_VRC_CTA_INIT_COUNT
	.align		4
        /*0044*/ 	.byte	0x02, 0x4a
	.zero		1
	.zero		1


	//----- nvinfo : EIATTR_EXIT_INSTR_OFFSETS
	.align		4
        /*0048*/ 	.byte	0x04, 0x1c
        /*004a*/ 	.short	(.L_55 - .L_54)


	//   ....[0]....
.L_54:
        /*004c*/ 	.word	0x00000010


	//----- nvinfo : EIATTR_CBANK_PARAM_SIZE
	.align		4
.L_55:
        /*0050*/ 	.byte	0x03, 0x19
        /*0052*/ 	.short	0x0018


	//----- nvinfo : EIATTR_PARAM_CBANK
	.align		4
        /*0054*/ 	.byte	0x04, 0x0a
        /*0056*/ 	.short	(.L_57 - .L_56)
	.align		4
.L_56:
        /*0058*/ 	.word	index@(.nv.constant0._Z17reduceBlksKernel1PiiS_)
        /*005c*/ 	.short	0x0380
        /*005e*/ 	.short	0x0018


	//----- nvinfo : EIATTR_SW_WAR
	.align		4
.L_57:
        /*0060*/ 	.byte	0x04, 0x36
        /*0062*/ 	.short	(.L_59 - .L_58)
.L_58:
        /*0064*/ 	.word	0x00000008
.L_59:


//--------------------- .nv.callgraph             --------------------------
	.section	.nv.callgraph,"",@"SHT_CUDA_CALLGRAPH"
	.align	4
	.sectionentsize	8
	.align		4
        /*0000*/ 	.word	0x00000000
	.align		4
        /*0004*/ 	.word	0xffffffff
	.align		4
        /*0008*/ 	.word	0x00000000
	.align		4
        /*000c*/ 	.word	0xfffffffe
	.align		4
        /*0010*/ 	.word	0x00000000
	.align		4
        /*0014*/ 	.word	0xfffffffd
	.align		4
        /*0018*/ 	.word	0x00000000
	.align		4
        /*001c*/ 	.word	0xfffffffc


//--------------------- .text._Z17reduceBlksKernel3PiiS_ --------------------------
	.section	.text._Z17reduceBlksKernel3PiiS_,"ax",@progbits
	.align	128
        .global         _Z17reduceBlksKernel3PiiS_
        .type           _Z17reduceBlksKernel3PiiS_,@function
        .size           _Z17reduceBlksKernel3PiiS_,(.L_x_3 - _Z17reduceBlksKernel3PiiS_)
        .other          _Z17reduceBlksKernel3PiiS_,@"STO_CUDA_ENTRY STV_DEFAULT"
_Z17reduceBlksKernel3PiiS_:
.text._Z17reduceBlksKernel3PiiS_:
[----:B------:R-:W-:Y:S01]  /*0000*/  LDC R1, c[0x0][0x37c] ;  /* 0x0000df00ff017b82 */ /* 0x000fe20000000800 */
[----:B------:R-:W-:Y:S05]  /*0010*/  EXIT ;  /* 0x000000000000794d */ /* 0x000fea0003800000 */
.L_x_0:
[----:B------:R-:W-:-:S00]  /*0020*/  BRA `(.L_x_0) ;  /* 0xfffffffc00fc7947 */ /* 0x000fc0000383ffff */
[----:B------:R-:W-:-:S00]  /*0030*/  NOP ;  /* 0x0000000000007918 */ /* 0x000fc00000000000 */
        /* <DEDUP_REMOVED lines=12> */
.L_x_3:


//--------------------- .text._Z17reduceBlksKernel2PiiS_ --------------------------
	.section	.text._Z17reduceBlksKernel2PiiS_,"ax",@progbits
	.align	128
        .global         _Z17reduceBlksKernel2PiiS_
        .type           _Z17reduceBlksKernel2PiiS_,@function
        .size           _Z17reduceBlksKernel2PiiS_,(.L_x_4 - _Z17reduceBlksKernel2PiiS_)
        .other          _Z17reduceBlksKernel2PiiS_,@"STO_CUDA_ENTRY STV_DEFAULT"
_Z17reduceBlksKernel2PiiS_:
.text._Z17reduceBlksKernel2PiiS_:
[----:B------:R-:W-:Y:S01]  /*0000*/  LDC R1, c[0x0][0x37c] ;  /* 0x0000df00ff017b82 */ /* 0x000fe20000000800 */
[----:B------:R-:W-:Y:S05]  /*0010*/  EXIT ;  /* 0x000000000000794d */ /* 0x000fea0003800000 */
.L_x_1:
        /* <DEDUP_REMOVED lines=14> */
.L_x_4:


//--------------------- .text._Z17reduceBlksKernel1PiiS_ --------------------------
	.section	.text._Z17reduceBlksKernel1PiiS_,"ax",@progbits
	.align	128
        .global         _Z17reduceBlksKernel1PiiS_
        .type           _Z17reduceBlksKernel1PiiS_,@function
        .size           _Z17reduceBlksKernel1PiiS_,(.L_x_5 - _Z17reduceBlksKernel1PiiS_)
        .other          _Z17reduceBlksKernel1PiiS_,@"STO_CUDA_ENTRY STV_DEFAULT"
_Z17reduceBlksKernel1PiiS_:
.text._Z17reduceBlksKernel1PiiS_:
[----:B------:R-:W-:Y:S01]  /*0000*/  LDC R1, c[0x0][0x37c] ;  /* 0x0000df00ff017b82 */ /* 0x000fe20000000800 */
[----:B------:R-:W-:Y:S05]  /*0010*/  EXIT ;  /* 0x000000000000794d */ /* 0x000fea0003800000 */
.L_x_2:
        /* <DEDUP_REMOVED lines=14> */
.L_x_5:


//--------------------- .nv.shared.reserved.0     --------------------------
	.section	.nv.shared.reserved.0,"aw",@nobits
	.weak		__nv_reservedSMEM_offset_0_alias
	.size		__nv_reservedSMEM_offset_0_alias, 0, 64
	.other		__nv_reservedSMEM_offset_0_alias,@"STO_CUDA_RESERVED_SHARED STV_DEFAULT"
__nv_reservedSMEM_offset_0_alias:
	.zero		0
	.zero		64


//--------------------- .nv.constant0._Z17reduceBlksKernel3PiiS_ --------------------------
	.section	.nv.constant0._Z17reduceBlksKernel3PiiS_,"a",@progbits
	.sectionflags	@""
	.align	4
.nv.constant0._Z17reduceBlksKernel3PiiS_:
	.zero		920


//--------------------- .nv.constant0._Z17reduceBlksKernel2PiiS_ --------------------------
	.section	.nv.constant0._Z17reduceBlksKernel2PiiS_,"a",@progbits
	.sectionflags	@""
	.align	4
.nv.constant0._Z17reduceBlksKernel2PiiS_:
	.zero		920


//--------------------- .nv.constant0._Z17reduceBlksKernel1PiiS_ --------------------------
	.section	.nv.constant0._Z17reduceBlksKernel1PiiS_,"a",@progbits
	.sectionflags	@""
	.align	4
.nv.constant0._Z17reduceBlksKernel1PiiS_:
	.zero		920


//--------------------- SYMBOLS --------------------------

	.type		.nv.reservedSmem.offset0,@object
	.size		.nv.reservedSmem.offset0,0x4
